	.headerflags	@"EF_CUDA_TEXMODE_UNIFIED EF_CUDA_64BIT_ADDRESS EF_CUDA_SM89 EF_CUDA_VIRTUAL_SM(EF_CUDA_SM89)"
	.elftype	@"ET_EXEC"


//--------------------- .nv.info                  --------------------------
	.section	.nv.info,"",@"SHT_CUDA_INFO"
	.align	4


	//----- nvinfo : EIATTR_REGCOUNT
	.align		4
        /*0000*/ 	.byte	0x04, 0x2f
        /*0002*/ 	.short	(.L_1 - .L_0)
	.align		4
.L_0:
        /*0004*/ 	.word	index@(_rms_norm_backward_kernel)
        /*0008*/ 	.word	0x0000003f


	//----- nvinfo : EIATTR_MIN_STACK_SIZE
	.align		4
.L_1:
        /*000c*/ 	.byte	0x04, 0x12
        /*000e*/ 	.short	(.L_3 - .L_2)
	.align		4
.L_2:
        /*0010*/ 	.word	index@(_rms_norm_backward_kernel)
        /*0014*/ 	.word	0x00000000


	//----- nvinfo : EIATTR_FRAME_SIZE
	.align		4
.L_3:
        /*0018*/ 	.byte	0x04, 0x11
        /*001a*/ 	.short	(.L_5 - .L_4)
	.align		4
.L_4:
        /*001c*/ 	.word	index@(_rms_norm_backward_kernel)
        /*0020*/ 	.word	0x00000000


	//----- nvinfo : EIATTR_MIN_STACK_SIZE
	.align		4
.L_5:
        /*0024*/ 	.byte	0x04, 0x12
        /*0026*/ 	.short	(.L_7 - .L_6)
	.align		4
.L_6:
        /*0028*/ 	.word	index@(_rms_norm_backward_kernel)
        /*002c*/ 	.word	0x00000000
.L_7:


//--------------------- .nv.info._rms_norm_backward_kernel --------------------------
	.section	.nv.info._rms_norm_backward_kernel,"",@"SHT_CUDA_INFO"
	.sectionflags	@""
	.align	4


	//----- nvinfo : EIATTR_CUDA_API_VERSION
	.align		4
        /*0000*/ 	.byte	0x04, 0x37
        /*0002*/ 	.short	(.L_9 - .L_8)
.L_8:
        /*0004*/ 	.word	0x0000007c


	//----- nvinfo : EIATTR_PARAM_CBANK
	.align		4
.L_9:
        /*0008*/ 	.byte	0x04, 0x0a
        /*000a*/ 	.short	(.L_11 - .L_10)
	.align		4
.L_10:
        /*000c*/ 	.word	index@(.nv.constant0._rms_norm_backward_kernel)
        /*0010*/ 	.short	0x0160
        /*0012*/ 	.short	0x0058


	//----- nvinfo : EIATTR_CBANK_PARAM_SIZE
	.align		4
.L_11:
        /*0014*/ 	.byte	0x03, 0x19
        /*0016*/ 	.short	0x0058


	//----- nvinfo : EIATTR_KPARAM_INFO
	.align		4
        /*0018*/ 	.byte	0x04, 0x17
        /*001a*/ 	.short	(.L_13 - .L_12)
.L_12:
        /*001c*/ 	.word	0x00000000
        /*0020*/ 	.short	0x000c
        /*0022*/ 	.short	0x0054
        /*0024*/ 	.byte	0x00, 0xf0, 0x11, 0x00


	//----- nvinfo : EIATTR_KPARAM_INFO
	.align		4
.L_13:
        /*0028*/ 	.byte	0x04, 0x17
        /*002a*/ 	.short	(.L_15 - .L_14)
.L_14:
        /*002c*/ 	.word	0x00000000
        /*0030*/ 	.short	0x000b
        /*0032*/ 	.short	0x0050
        /*0034*/ 	.byte	0x00, 0xf0, 0x11, 0x00


	//----- nvinfo : EIATTR_KPARAM_INFO
	.align		4
.L_15:
        /*0038*/ 	.byte	0x04, 0x17
        /*003a*/ 	.short	(.L_17 - .L_16)
.L_16:
        /*003c*/ 	.word	0x00000000
        /*0040*/ 	.short	0x000a
        /*0042*/ 	.short	0x004c
        /*0044*/ 	.byte	0x00, 0xf0, 0x11, 0x00


	//----- nvinfo : EIATTR_KPARAM_INFO
	.align		4
.L_17:
        /*0048*/ 	.byte	0x04, 0x17
        /*004a*/ 	.short	(.L_19 - .L_18)
.L_18:
        /*004c*/ 	.word	0x00000000
        /*0050*/ 	.short	0x0009
        /*0052*/ 	.short	0x0048
        /*0054*/ 	.byte	0x00, 0xf0, 0x11, 0x00


	//----- nvinfo : EIATTR_KPARAM_INFO
	.align		4
.L_19:
        /*0058*/ 	.byte	0x04, 0x17
        /*005a*/ 	.short	(.L_21 - .L_20)
.L_20:
        /*005c*/ 	.word	0x00000000
        /*0060*/ 	.short	0x0008
        /*0062*/ 	.short	0x0040
        /*0064*/ 	.byte	0x00, 0xf4, 0x21, 0x00


	//----- nvinfo : EIATTR_KPARAM_INFO
	.align		4
.L_21:
        /*0068*/ 	.byte	0x04, 0x17
        /*006a*/ 	.short	(.L_23 - .L_22)
.L_22:
        /*006c*/ 	.word	0x00000000
        /*0070*/ 	.short	0x0007
        /*0072*/ 	.short	0x0038
        /*0074*/ 	.byte	0x00, 0xf4, 0x21, 0x00


	//----- nvinfo : EIATTR_KPARAM_INFO
	.align		4
.L_23:
        /*0078*/ 	.byte	0x04, 0x17
        /*007a*/ 	.short	(.L_25 - .L_24)
.L_24:
        /*007c*/ 	.word	0x00000000
        /*0080*/ 	.short	0x0006
        /*0082*/ 	.short	0x0030
        /*0084*/ 	.byte	0x00, 0xf4, 0x21, 0x00


	//----- nvinfo : EIATTR_KPARAM_INFO
	.align		4
.L_25:
        /*0088*/ 	.byte	0x04, 0x17
        /*008a*/ 	.short	(.L_27 - .L_26)
.L_26:
        /*008c*/ 	.word	0x00000000
        /*0090*/ 	.short	0x0005
        /*0092*/ 	.short	0x0028
        /*0094*/ 	.byte	0x00, 0xf0, 0x11, 0x00


	//----- nvinfo : EIATTR_KPARAM_INFO
	.align		4
.L_27:
        /*0098*/ 	.byte	0x04, 0x17
        /*009a*/ 	.short	(.L_29 - .L_28)
.L_28:
        /*009c*/ 	.word	0x00000000
        /*00a0*/ 	.short	0x0004
        /*00a2*/ 	.short	0x0020
        /*00a4*/ 	.byte	0x00, 0xf4, 0x21, 0x00


	//----- nvinfo : EIATTR_KPARAM_INFO
	.align		4
.L_29:
        /*00a8*/ 	.byte	0x04, 0x17
        /*00aa*/ 	.short	(.L_31 - .L_30)
.L_30:
        /*00ac*/ 	.word	0x00000000
        /*00b0*/ 	.short	0x0003
        /*00b2*/ 	.short	0x0018
        /*00b4*/ 	.byte	0x00, 0xf0, 0x11, 0x00


	//----- nvinfo : EIATTR_KPARAM_INFO
	.align		4
.L_31:
        /*00b8*/ 	.byte	0x04, 0x17
        /*00ba*/ 	.short	(.L_33 - .L_32)
.L_32:
        /*00bc*/ 	.word	0x00000000
        /*00c0*/ 	.short	0x0002
        /*00c2*/ 	.short	0x0010
        /*00c4*/ 	.byte	0x00, 0xf4, 0x21, 0x00


	//----- nvinfo : EIATTR_KPARAM_INFO
	.align		4
.L_33:
        /*00c8*/ 	.byte	0x04, 0x17
        /*00ca*/ 	.short	(.L_35 - .L_34)
.L_34:
        /*00cc*/ 	.word	0x00000000
        /*00d0*/ 	.short	0x0001
        /*00d2*/ 	.short	0x0008
        /*00d4*/ 	.byte	0x00, 0xf0, 0x11, 0x00


	//----- nvinfo : EIATTR_KPARAM_INFO
	.align		4
.L_35:
        /*00d8*/ 	.byte	0x04, 0x17
        /*00da*/ 	.short	(.L_37 - .L_36)
.L_36:
        /*00dc*/ 	.word	0x00000000
        /*00e0*/ 	.short	0x0000
        /*00e2*/ 	.short	0x0000
        /*00e4*/ 	.byte	0x00, 0xf4, 0x21, 0x00


	//----- nvinfo : EIATTR_MAXREG_COUNT
	.align		4
.L_37:
        /*00e8*/ 	.byte	0x03, 0x1b
        /*00ea*/ 	.short	0x00ff


	//----- nvinfo : EIATTR_COOP_GROUP_MASK_REGIDS
	.align		4
        /*00ec*/ 	.byte	0x04, 0x29
        /*00ee*/ 	.short	(.L_39 - .L_38)


	//   ....[0]....
.L_38:
        /*00f0*/ 	.word	0xffffffff


	//   ....[1]....
        /*00f4*/ 	.word	0xffffffff


	//   ....[2]....
        /*00f8*/ 	.word	0xffffffff


	//   ....[3]....
        /*00fc*/ 	.word	0xffffffff


	//   ....[4]....
        /*0100*/ 	.word	0xffffffff


	//   ....[5]....
        /*0104*/ 	.word	0xffffffff


	//   ....[6]....
        /*0108*/ 	.word	0xffffffff


	//   ....[7]....
        /*010c*/ 	.word	0xffffffff


	//----- nvinfo : EIATTR_COOP_GROUP_INSTR_OFFSETS
	.align		4
.L_39:
        /*0110*/ 	.byte	0x04, 0x28
        /*0112*/ 	.short	(.L_41 - .L_40)


	//   ....[0]....
.L_40:
        /*0114*/ 	.word	0x000008c0


	//   ....[1]....
        /*0118*/ 	.word	0x00000920


	//   ....[2]....
        /*011c*/ 	.word	0x00000940


	//   ....[3]....
        /*0120*/ 	.word	0x00000960


	//   ....[4]....
        /*0124*/ 	.word	0x00000980


	//   ....[5]....
        /*0128*/ 	.word	0x000009f0


	//   ....[6]....
        /*012c*/ 	.word	0x00000a10


	//   ....[7]....
        /*0130*/ 	.word	0x00000a40


	//----- nvinfo : EIATTR_EXIT_INSTR_OFFSETS
	.align		4
.L_41:
        /*0134*/ 	.byte	0x04, 0x1c
        /*0136*/ 	.short	(.L_43 - .L_42)


	//   ....[0]....
.L_42:
        /*0138*/ 	.word	0x00001100


	//   ....[1]....
        /*013c*/ 	.word	0x00001130


	//----- nvinfo : EIATTR_REQNTID
	.align		4
.L_43:
        /*0140*/ 	.byte	0x04, 0x10
        /*0142*/ 	.short	(.L_45 - .L_44)
.L_44:
        /*0144*/ 	.word	0x00000100
        /*0148*/ 	.word	0x00000001
        /*014c*/ 	.word	0x00000001
.L_45:


//--------------------- .nv.callgraph             --------------------------
	.section	.nv.callgraph,"",@"SHT_CUDA_CALLGRAPH"
	.align	4
	.sectionentsize	8
	.align		4
        /*0000*/ 	.word	0x00000000
	.align		4
        /*0004*/ 	.word	0xffffffff
	.align		4
        /*0008*/ 	.word	0x00000000
	.align		4
        /*000c*/ 	.word	0xfffffffe
	.align		4
        /*0010*/ 	.word	0x00000000
	.align		4
        /*0014*/ 	.word	0xfffffffd
	.align		4
        /*0018*/ 	.word	0x00000000
	.align		4
        /*001c*/ 	.word	0xfffffffc


//--------------------- .nv.rel.action            --------------------------
	.section	.nv.rel.action,"",@"SHT_CUDA_RELOCINFO"
	.align	8
	.sectionentsize	8
        /*0000*/ 	.byte	0x73, 0x00, 0x00, 0x00, 0x00, 0x00, 0x00, 0x00, 0x00, 0x00, 0x00, 0x11, 0x25, 0x00, 0x05, 0x36


//--------------------- .nv.constant0._rms_norm_backward_kernel --------------------------
	.section	.nv.constant0._rms_norm_backward_kernel,"a",@progbits
	.sectionflags	@""
	.align	4
.nv.constant0._rms_norm_backward_kernel:
	.zero		440


//--------------------- .text._rms_norm_backward_kernel --------------------------
	.section	.text._rms_norm_backward_kernel,"ax",@progbits
	.sectionflags	@"SHF_BARRIERS=1"
	.sectioninfo	@"SHI_REGISTERS=63"
	.align	128
        .global         _rms_norm_backward_kernel
        .type           _rms_norm_backward_kernel,@function
        .size           _rms_norm_backward_kernel,(.L_x_3 - _rms_norm_backward_kernel)
        .other          _rms_norm_backward_kernel,@"STO_CUDA_ENTRY STV_DEFAULT"
_rms_norm_backward_kernel:
.text._rms_norm_backward_kernel:
[----:B------:R-:W-:Y:S02]  /*0000*/  MOV R1, c[0x0][0x28] ;  /* 0x00000a0000017a02 */ /* 0x000fe40000000f00 */
[----:B------:R-:W0:Y:S01]  /*0010*/  S2R R3, SR_TID.X ;  /* 0x0000000000037919 */ /* 0x000e220000002100 */
[----:B------:R-:W-:Y:S01]  /*0020*/  IMAD.MOV.U32 R7, RZ, RZ, 0x2 ;  /* 0x00000002ff077424 */ /* 0x000fe200078e00ff */
[----:B------:R-:W-:Y:S01]  /*0030*/  CS2R R8, SRZ ;  /* 0x0000000000087805 */ /* 0x000fe2000001ff00 */
[----:B------:R-:W-:Y:S01]  /*0040*/  CS2R R10, SRZ ;  /* 0x00000000000a7805 */ /* 0x000fe2000001ff00 */
[----:B------:R-:W-:Y:S01]  /*0050*/  ULDC.64 UR4, c[0x0][0x118] ;  /* 0x0000460000047ab9 */ /* 0x000fe20000000a00 */
[----:B0-----:R-:W-:-:S04]  /*0060*/  SHF.L.U32 R0, R3, 0x3, RZ ;  /* 0x0000000303007819 */ /* 0x001fc800000006ff */
[----:B------:R-:W-:-:S04]  /*0070*/  LOP3.LUT R0, R0, 0x7f8, RZ, 0xc0, !PT ;  /* 0x000007f800007812 */ /* 0x000fc800078ec0ff */
[C---:B------:R-:W-:Y:S01]  /*0080*/  ISETP.GE.AND P1, PT, R0.reuse, c[0x0][0x1b0], PT ;  /* 0x00006c0000007a0c */ /* 0x040fe20003f26270 */
[----:B------:R-:W-:-:S12]  /*0090*/  IMAD.WIDE.U32 R6, R0, R7, c[0x0][0x190] ;  /* 0x0000640000067625 */ /* 0x000fd800078e0007 */
[----:B------:R-:W2:Y:S01]  /*00a0*/  @!P1 LDG.E.128 R8, [R6.64] ;  /* 0x0000000406089981 */ /* 0x000ea2000c1e1d00 */
[----:B------:R-:W-:Y:S01]  /*00b0*/  CS2R R16, SRZ ;  /* 0x0000000000107805 */ /* 0x000fe2000001ff00 */
[----:B------:R-:W-:Y:S01]  /*00c0*/  CS2R R18, SRZ ;  /* 0x0000000000127805 */ /* 0x000fe2000001ff00 */
[----:B------:R-:W-:Y:S01]  /*00d0*/  CS2R R28, SRZ ;  /* 0x00000000001c7805 */ /* 0x000fe2000001ff00 */
[----:B------:R-:W0:Y:S01]  /*00e0*/  S2R R4, SR_CTAID.X ;  /* 0x0000000000047919 */ /* 0x000e220000002500 */
[----:B------:R-:W-:Y:S01]  /*00f0*/  CS2R R30, SRZ ;  /* 0x00000000001e7805 */ /* 0x000fe2000001ff00 */
[----:B0-----:R-:W-:-:S05]  /*0100*/  IMAD R32, R4, 0x13, RZ ;  /* 0x0000001304207824 */ /* 0x001fca00078e02ff */
[----:B------:R-:W-:-:S04]  /*0110*/  IADD3 R0, R32, 0x13, RZ ;  /* 0x0000001320007810 */ /* 0x000fc80007ffe0ff */
[----:B------:R-:W-:-:S04]  /*0120*/  IMNMX R5, R0, c[0x0][0x1ac], PT ;  /* 0x00006b0000057a17 */ /* 0x000fc80003800200 */
[----:B------:R-:W-:Y:S02]  /*0130*/  ISETP.GT.AND P0, PT, R5, R32, PT ;  /* 0x000000200500720c */ /* 0x000fe40003f04270 */
[----:B--2---:R-:W-:Y:S02]  /*0140*/  SEL R14, R8, RZ, !P1 ;  /* 0x000000ff080e7207 */ /* 0x004fe40004800000 */
[----:B------:R-:W-:Y:S02]  /*0150*/  SEL R20, R9, RZ, !P1 ;  /* 0x000000ff09147207 */ /* 0x000fe40004800000 */
[----:B------:R-:W-:Y:S02]  /*0160*/  SEL R24, R10, RZ, !P1 ;  /* 0x000000ff0a187207 */ /* 0x000fe40004800000 */
[----:B------:R-:W-:-:S05]  /*0170*/  SEL R25, R11, RZ, !P1 ;  /* 0x000000ff0b197207 */ /* 0x000fca0004800000 */
[----:B------:R-:W-:Y:S05]  /*0180*/  @!P0 BRA `(.L_x_0) ;  /* 0x00000e5000008947 */ /* 0x000fea0003800000 */
[----:B------:R-:W-:Y:S01]  /*0190*/  I2FP.F32.S32 R6, c[0x0][0x1b0] ;  /* 0x00006c0000067a45 */ /* 0x000fe20000201400 */
[C---:B------:R-:W-:Y:S01]  /*01a0*/  IMAD R11, R32.reuse, c[0x0][0x188], RZ ;  /* 0x00006200200b7a24 */ /* 0x040fe200078e02ff */
[----:B------:R-:W-:Y:S01]  /*01b0*/  MOV R15, 0x3e800000 ;  /* 0x3e800000000f7802 */ /* 0x000fe20000000f00 */
[----:B------:R-:W-:Y:S01]  /*01c0*/  IMAD R13, R32, c[0x0][0x178], RZ ;  /* 0x00005e00200d7a24 */ /* 0x000fe200078e02ff */
[----:B------:R-:W-:Y:S01]  /*01d0*/  FSETP.GT.AND P2, PT, |R6|, 8.50705917302346158658e+37, PT ;  /* 0x7e8000000600780b */ /* 0x000fe20003f44200 */
[----:B------:R-:W-:Y:S01]  /*01e0*/  IMAD R7, R32, c[0x0][0x168], RZ ;  /* 0x00005a0020077a24 */ /* 0x000fe200078e02ff */
[----:B------:R-:W-:Y:S01]  /*01f0*/  FSETP.GEU.AND P0, PT, |R6|, 1.175494350822287508e-38, PT ;  /* 0x008000000600780b */ /* 0x000fe20003f0e200 */
[----:B------:R-:W-:Y:S01]  /*0200*/  IMAD.MOV.U32 R33, RZ, RZ, 0x4 ;  /* 0x00000004ff217424 */ /* 0x000fe200078e00ff */
[----:B------:R-:W-:Y:S01]  /*0210*/  LOP3.LUT R8, R3, 0xff, RZ, 0xc0, !PT ;  /* 0x000000ff03087812 */ /* 0x000fe200078ec0ff */
[----:B------:R-:W-:Y:S01]  /*0220*/  IMAD.U32 R18, R20, 0x10000, RZ ;  /* 0x0001000014127824 */ /* 0x000fe200078e00ff */
[----:B------:R-:W-:-:S02]  /*0230*/  FSEL R15, R15, 1, P2 ;  /* 0x3f8000000f0f7808 */ /* 0x000fc40001000000 */
[----:B------:R-:W-:Y:S01]  /*0240*/  PRMT R2, R14, 0x7632, R2 ;  /* 0x000076320e027816 */ /* 0x000fe20000000002 */
[----:B------:R-:W-:Y:S01]  /*0250*/  IMAD.WIDE.U32 R8, R8, 0x10, RZ ;  /* 0x0000001008087825 */ /* 0x000fe200078e00ff */
[----:B------:R-:W-:Y:S02]  /*0260*/  PRMT R16, R24, 0x7632, R16 ;  /* 0x0000763218107816 */ /* 0x000fe40000000010 */
[----:B------:R-:W-:Y:S01]  /*0270*/  PRMT R17, R25, 0x7632, R17 ;  /* 0x0000763219117816 */ /* 0x000fe20000000011 */
[----:B------:R-:W-:Y:S01]  /*0280*/  @P2 FMUL R6, R6, 0.25 ;  /* 0x3e80000006062820 */ /* 0x000fe20000400000 */
[----:B------:R-:W-:Y:S01]  /*0290*/  IADD3 R5, -R32, R5, RZ ;  /* 0x0000000520057210 */ /* 0x000fe20007ffe1ff */
[----:B------:R-:W-:Y:S01]  /*02a0*/  @!P0 FMUL R15, R15, 16777216 ;  /* 0x4b8000000f0f8820 */ /* 0x000fe20000400000 */
[----:B------:R-:W-:Y:S01]  /*02b0*/  IMAD.WIDE R10, R11, 0x2, R8 ;  /* 0x000000020b0a7825 */ /* 0x000fe200078e0208 */
[----:B------:R-:W-:Y:S01]  /*02c0*/  @!P0 FMUL R6, R6, 16777216 ;  /* 0x4b80000006068820 */ /* 0x000fe20000400000 */
[----:B------:R-:W-:-:S02]  /*02d0*/  SHF.L.U32 R14, R14, 0x10, RZ ;  /* 0x000000100e0e7819 */ /* 0x000fc400000006ff */
[--C-:B------:R-:W-:Y:S01]  /*02e0*/  IMAD.WIDE R12, R13, 0x2, R8.reuse ;  /* 0x000000020d0c7825 */ /* 0x100fe200078e0208 */
[----:B------:R-:W-:Y:S02]  /*02f0*/  IADD3 R36, P2, R10, c[0x0][0x180], RZ ;  /* 0x000060000a247a10 */ /* 0x000fe40007f5e0ff */
[----:B------:R-:W0:Y:S01]  /*0300*/  MUFU.RCP R6, R6 ;  /* 0x0000000600067308 */ /* 0x000e220000001000 */
[----:B------:R-:W-:Y:S01]  /*0310*/  IMAD.WIDE R8, R7, 0x2, R8 ;  /* 0x0000000207087825 */ /* 0x000fe200078e0208 */
[----:B------:R-:W-:Y:S01]  /*0320*/  IADD3 R0, P3, R12, c[0x0][0x170], RZ ;  /* 0x00005c000c007a10 */ /* 0x000fe20007f7e0ff */
[----:B------:R-:W-:Y:S01]  /*0330*/  FADD R14, R14, c[0x0][0x1b4] ;  /* 0x00006d000e0e7621 */ /* 0x000fe20000000000 */
[----:B------:R-:W-:Y:S01]  /*0340*/  SHF.L.U32 R24, R24, 0x10, RZ ;  /* 0x0000001018187819 */ /* 0x000fe200000006ff */
[----:B------:R-:W-:Y:S01]  /*0350*/  IMAD.WIDE R32, R32, R33, c[0x0][0x198] ;  /* 0x0000660020207625 */ /* 0x000fe200078e0221 */
[----:B------:R-:W-:Y:S02]  /*0360*/  IADD3 R34, P4, R8, c[0x0][0x160], RZ ;  /* 0x0000580008227a10 */ /* 0x000fe40007f9e0ff */
[----:B------:R-:W-:Y:S01]  /*0370*/  SHF.L.U32 R25, R25, 0x10, RZ ;  /* 0x0000001019197819 */ /* 0x000fe200000006ff */
[----:B------:R-:W-:Y:S01]  /*0380*/  FADD R24, R24, c[0x0][0x1b4] ;  /* 0x00006d0018187621 */ /* 0x000fe20000000000 */
[----:B------:R-:W-:-:S02]  /*0390*/  SHF.L.U32 R2, R2, 0x10, RZ ;  /* 0x0000001002027819 */ /* 0x000fc400000006ff */
[----:B------:R-:W-:Y:S01]  /*03a0*/  SHF.L.U32 R16, R16, 0x10, RZ ;  /* 0x0000001010107819 */ /* 0x000fe200000006ff */
[----:B------:R-:W-:Y:S01]  /*03b0*/  FADD R25, R25, c[0x0][0x1b4] ;  /* 0x00006d0019197621 */ /* 0x000fe20000000000 */
[----:B------:R-:W-:Y:S01]  /*03c0*/  SHF.L.U32 R17, R17, 0x10, RZ ;  /* 0x0000001011117819 */ /* 0x000fe200000006ff */
[----:B------:R-:W-:Y:S01]  /*03d0*/  FADD R27, R2, c[0x0][0x1b4] ;  /* 0x00006d00021b7621 */ /* 0x000fe20000000000 */
[----:B0-----:R-:W-:Y:S01]  /*03e0*/  FFMA R6, R6, -R15, RZ ;  /* 0x8000000f06067223 */ /* 0x001fe200000000ff */
[----:B------:R-:W-:Y:S01]  /*03f0*/  PRMT R15, R20, 0x7632, R15 ;  /* 0x00007632140f7816 */ /* 0x000fe2000000000f */
[----:B------:R-:W-:Y:S01]  /*0400*/  FADD R29, R16, c[0x0][0x1b4] ;  /* 0x00006d00101d7621 */ /* 0x000fe20000000000 */
[----:B------:R-:W-:Y:S01]  /*0410*/  LOP3.LUT P0, RZ, R3, 0x7, RZ, 0xc0, !PT ;  /* 0x0000000703ff7812 */ /* 0x000fe2000780c0ff */
[----:B------:R-:W-:Y:S01]  /*0420*/  FADD R30, R17, c[0x0][0x1b4] ;  /* 0x00006d00111e7621 */ /* 0x000fe20000000000 */
[----:B------:R-:W-:Y:S01]  /*0430*/  SHF.R.U32.HI R26, RZ, 0x3, R3 ;  /* 0x00000003ff1a7819 */ /* 0x000fe20000011603 */
[----:B------:R-:W-:Y:S01]  /*0440*/  IMAD.U32 R28, R15, 0x10000, RZ ;  /* 0x000100000f1c7824 */ /* 0x000fe200078e00ff */
[----:B------:R-:W-:Y:S01]  /*0450*/  MOV R7, R33 ;  /* 0x0000002100077202 */ /* 0x000fe20000000f00 */
[----:B------:R-:W-:Y:S01]  /*0460*/  IMAD.MOV.U32 R33, RZ, RZ, RZ ;  /* 0x000000ffff217224 */ /* 0x000fe200078e00ff */
[----:B------:R-:W-:Y:S01]  /*0470*/  IADD3.X R37, R11, c[0x0][0x184], RZ, P2, !PT ;  /* 0x000061000b257a10 */ /* 0x000fe200017fe4ff */
[----:B------:R-:W-:Y:S01]  /*0480*/  FADD R15, R18, c[0x0][0x1b4] ;  /* 0x00006d00120f7621 */ /* 0x000fe20000000000 */
[----:B------:R-:W-:Y:S01]  /*0490*/  IADD3.X R39, R13, c[0x0][0x174], RZ, P3, !PT ;  /* 0x00005d000d277a10 */ /* 0x000fe20001ffe4ff */
[----:B------:R-:W-:Y:S01]  /*04a0*/  CS2R R10, SRZ ;  /* 0x00000000000a7805 */ /* 0x000fe2000001ff00 */
[----:B------:R-:W-:Y:S01]  /*04b0*/  IADD3.X R35, R9, c[0x0][0x164], RZ, P4, !PT ;  /* 0x0000590009237a10 */ /* 0x000fe200027fe4ff */
[----:B------:R-:W-:Y:S01]  /*04c0*/  CS2R R12, SRZ ;  /* 0x00000000000c7805 */ /* 0x000fe2000001ff00 */
[C---:B------:R-:W-:Y:S01]  /*04d0*/  ISETP.GE.AND P2, PT, R3.reuse, 0x8, PT ;  /* 0x000000080300780c */ /* 0x040fe20003f46270 */
[----:B------:R-:W-:Y:S01]  /*04e0*/  CS2R R8, SRZ ;  /* 0x0000000000087805 */ /* 0x000fe2000001ff00 */
[----:B------:R-:W-:Y:S01]  /*04f0*/  MOV R31, RZ ;  /* 0x000000ff001f7202 */ /* 0x000fe20000000f00 */
[----:B------:R-:W-:Y:S01]  /*0500*/  FADD R28, R28, c[0x0][0x1b4] ;  /* 0x00006d001c1c7621 */ /* 0x000fe20000000000 */
[----:B------:R-:W-:-:S02]  /*0510*/  ISETP.LT.AND P0, PT, R3, 0x8, !P0 ;  /* 0x000000080300780c */ /* 0x000fc40004701270 */
[----:B------:R-:W-:Y:S02]  /*0520*/  LOP3.LUT R26, R26, 0x1c, RZ, 0xc0, !PT ;  /* 0x0000001c1a1a7812 */ /* 0x000fe400078ec0ff */
.L_x_1:
[----:B------:R-:W-:Y:S01]  /*0530*/  CS2R R16, SRZ ;  /* 0x0000000000107805 */ /* 0x000fe2000001ff00 */
[----:B------:R-:W-:Y:S01]  /*0540*/  CS2R R18, SRZ ;  /* 0x0000000000127805 */ /* 0x000fe2000001ff00 */
[----:B------:R-:W-:Y:S01]  /*0550*/  CS2R R20, SRZ ;  /* 0x0000000000147805 */ /* 0x000fe2000001ff00 */
[----:B------:R-:W-:-:S04]  /*0560*/  CS2R R22, SRZ ;  /* 0x0000000000167805 */ /* 0x000fc8000001ff00 */
[----:B------:R-:W2:Y:S04]  /*0570*/  @!P1 LDG.E.128 R16, [R34.64] ;  /* 0x0000000422109981 */ /* 0x000ea8000c1e1d00 */
[----:B------:R-:W3:Y:S01]  /*0580*/  @!P1 LDG.E.128 R20, [R36.64] ;  /* 0x0000000424149981 */ /* 0x000ee2000c1e1d00 */
[----:B------:R-:W-:Y:S02]  /*0590*/  LOP3.LUT P3, RZ, R3, 0x1f, RZ, 0xc0, !PT ;  /* 0x0000001f03ff7812 */ /* 0x000fe4000786c0ff */
[----:B--2---:R-:W-:Y:S02]  /*05a0*/  SEL R16, R16, RZ, !P1 ;  /* 0x000000ff10107207 */ /* 0x004fe40004800000 */
[----:B------:R-:W-:Y:S02]  /*05b0*/  SEL R40, R17, RZ, !P1 ;  /* 0x000000ff11287207 */ /* 0x000fe40004800000 */
[----:B---3--:R-:W-:Y:S01]  /*05c0*/  SEL R49, R20, RZ, !P1 ;  /* 0x000000ff14317207 */ /* 0x008fe20004800000 */
[C---:B------:R-:W-:Y:S01]  /*05d0*/  IMAD.U32 R45, R16.reuse, 0x10000, RZ ;  /* 0x00010000102d7824 */ /* 0x040fe200078e00ff */
[----:B------:R-:W-:-:S02]  /*05e0*/  PRMT R17, R16, 0x7632, R17 ;  /* 0x0000763210117816 */ /* 0x000fc40000000011 */
[----:B------:R-:W-:Y:S02]  /*05f0*/  SEL R43, R22, RZ, !P1 ;  /* 0x000000ff162b7207 */ /* 0x000fe40004800000 */
[C---:B------:R-:W-:Y:S01]  /*0600*/  PRMT R22, R49.reuse, 0x7632, R22 ;  /* 0x0000763231167816 */ /* 0x040fe20000000016 */
[----:B------:R-:W-:Y:S01]  /*0610*/  IMAD.U32 R49, R49, 0x10000, RZ ;  /* 0x0001000031317824 */ /* 0x000fe200078e00ff */
[----:B------:R-:W-:Y:S02]  /*0620*/  SHF.L.U32 R44, R17, 0x10, RZ ;  /* 0x00000010112c7819 */ /* 0x000fe400000006ff */
[----:B------:R-:W-:Y:S02]  /*0630*/  SHF.L.U32 R22, R22, 0x10, RZ ;  /* 0x0000001016167819 */ /* 0x000fe400000006ff */
[----:B------:R-:W-:Y:S01]  /*0640*/  SEL R50, R21, RZ, !P1 ;  /* 0x000000ff15327207 */ /* 0x000fe20004800000 */
[----:B------:R-:W-:Y:S01]  /*0650*/  FMUL R47, R27, R44 ;  /* 0x0000002c1b2f7220 */ /* 0x000fe20000400000 */
[----:B------:R-:W-:Y:S01]  /*0660*/  PRMT R42, R40, 0x7632, R42 ;  /* 0x00007632282a7816 */ /* 0x000fe2000000002a */
[----:B------:R-:W-:Y:S01]  /*0670*/  FMUL R44, R14, R45 ;  /* 0x0000002d0e2c7220 */ /* 0x000fe20000400000 */
[----:B------:R-:W-:Y:S01]  /*0680*/  SHF.L.U32 R46, R40, 0x10, RZ ;  /* 0x00000010282e7819 */ /* 0x000fe200000006ff */
[----:B------:R-:W-:Y:S01]  /*0690*/  FMUL R48, R22, R47 ;  /* 0x0000002f16307220 */ /* 0x000fe20000400000 */
[----:B------:R-:W-:-:S02]  /*06a0*/  PRMT R56, R50, 0x7632, R56 ;  /* 0x0000763232387816 */ /* 0x000fc40000000038 */
[----:B------:R-:W-:Y:S01]  /*06b0*/  SEL R18, R18, RZ, !P1 ;  /* 0x000000ff12127207 */ /* 0x000fe20004800000 */
[----:B------:R-:W-:Y:S01]  /*06c0*/  FMUL R17, R15, R46 ;  /* 0x0000002e0f117220 */ /* 0x000fe20000400000 */
[----:B------:R-:W-:Y:S01]  /*06d0*/  SHF.L.U32 R50, R50, 0x10, RZ ;  /* 0x0000001032327819 */ /* 0x000fe200000006ff */
[----:B------:R-:W-:Y:S01]  /*06e0*/  FFMA R51, R49, R44, R48 ;  /* 0x0000002c31337223 */ /* 0x000fe20000000030 */
[----:B------:R-:W-:Y:S01]  /*06f0*/  SHF.L.U32 R45, R42, 0x10, RZ ;  /* 0x000000102a2d7819 */ /* 0x000fe200000006ff */
[C---:B------:R-:W-:Y:S01]  /*0700*/  IMAD.U32 R41, R18.reuse, 0x10000, RZ ;  /* 0x0001000012297824 */ /* 0x040fe200078e00ff */
[----:B------:R-:W-:Y:S01]  /*0710*/  PRMT R21, R18, 0x7632, R21 ;  /* 0x0000763212157816 */ /* 0x000fe20000000015 */
[----:B------:R-:W-:Y:S01]  /*0720*/  IMAD.U32 R56, R56, 0x10000, RZ ;  /* 0x0001000038387824 */ /* 0x000fe200078e00ff */
[----:B------:R-:W-:Y:S01]  /*0730*/  FFMA R51, R50, R17, R51 ;  /* 0x0000001132337223 */ /* 0x000fe20000000033 */
[----:B------:R-:W-:Y:S01]  /*0740*/  FMUL R45, R28, R45 ;  /* 0x0000002d1c2d7220 */ /* 0x000fe20000400000 */
[----:B------:R-:W-:Y:S01]  /*0750*/  PRMT R52, R43, 0x7632, R52 ;  /* 0x000076322b347816 */ /* 0x000fe20000000034 */
[----:B------:R-:W-:Y:S01]  /*0760*/  FMUL R42, R24, R41 ;  /* 0x00000029182a7220 */ /* 0x000fe20000400000 */
[----:B------:R-:W-:Y:S01]  /*0770*/  SEL R19, R19, RZ, !P1 ;  /* 0x000000ff13137207 */ /* 0x000fe20004800000 */
[----:B------:R-:W-:Y:S01]  /*0780*/  FFMA R48, R56, R45, R51 ;  /* 0x0000002d38307223 */ /* 0x000fe20000000033 */
[----:B------:R-:W-:-:S02]  /*0790*/  SHF.L.U32 R43, R43, 0x10, RZ ;  /* 0x000000102b2b7819 */ /* 0x000fc400000006ff */
[----:B------:R-:W-:Y:S02]  /*07a0*/  SHF.L.U32 R46, R21, 0x10, RZ ;  /* 0x00000010152e7819 */ /* 0x000fe400000006ff */
[----:B------:R-:W-:Y:S01]  /*07b0*/  SEL R23, R23, RZ, !P1 ;  /* 0x000000ff17177207 */ /* 0x000fe20004800000 */
[----:B------:R-:W-:Y:S01]  /*07c0*/  FFMA R21, R43, R42, R48 ;  /* 0x0000002a2b157223 */ /* 0x000fe20000000030 */
[----:B------:R-:W-:Y:S01]  /*07d0*/  PRMT R20, R19, 0x7632, R20 ;  /* 0x0000763213147816 */ /* 0x000fe20000000014 */
[----:B------:R-:W-:Y:S01]  /*07e0*/  FMUL R41, R29, R46 ;  /* 0x0000002e1d297220 */ /* 0x000fe20000400000 */
[----:B------:R-:W-:Y:S01]  /*07f0*/  SHF.L.U32 R38, R19, 0x10, RZ ;  /* 0x0000001013267819 */ /* 0x000fe200000006ff */
[C---:B------:R-:W-:Y:S01]  /*0800*/  IMAD.U32 R46, R23.reuse, 0x10000, RZ ;  /* 0x00010000172e7824 */ /* 0x040fe200078e00ff */
[----:B------:R-:W-:Y:S02]  /*0810*/  SHF.L.U32 R52, R52, 0x10, RZ ;  /* 0x0000001034347819 */ /* 0x000fe400000006ff */
[----:B------:R-:W-:Y:S01]  /*0820*/  PRMT R54, R23, 0x7632, R54 ;  /* 0x0000763217367816 */ /* 0x000fe20000000036 */
[----:B------:R-:W-:Y:S01]  /*0830*/  FMUL R23, R25, R38 ;  /* 0x0000002619177220 */ /* 0x000fe20000400000 */
[----:B------:R-:W-:Y:S01]  /*0840*/  SHF.L.U32 R51, R20, 0x10, RZ ;  /* 0x0000001014337819 */ /* 0x000fe200000006ff */
[----:B------:R-:W-:Y:S01]  /*0850*/  FFMA R21, R52, R41, R21 ;  /* 0x0000002934157223 */ /* 0x000fe20000000015 */
[----:B------:R-:W-:-:S02]  /*0860*/  SHF.L.U32 R54, R54, 0x10, RZ ;  /* 0x0000001036367819 */ /* 0x000fc400000006ff */
[----:B------:R-:W-:Y:S01]  /*0870*/  MOV R20, R32 ;  /* 0x0000002000147202 */ /* 0x000fe20000000f00 */
[----:B------:R-:W-:Y:S01]  /*0880*/  FMUL R51, R30, R51 ;  /* 0x000000331e337220 */ /* 0x000fe20000400000 */
[----:B------:R-:W-:-:S04]  /*0890*/  FFMA R21, R46, R23, R21 ;  /* 0x000000172e157223 */ /* 0x000fc80000000015 */
[----:B------:R-:W-:Y:S01]  /*08a0*/  FFMA R38, R54, R51, R21 ;  /* 0x0000003336267223 */ /* 0x000fe20000000015 */
[----:B------:R-:W-:-:S04]  /*08b0*/  IMAD.MOV.U32 R21, RZ, RZ, R7 ;  /* 0x000000ffff157224 */ /* 0x000fc800078e0007 */
[----:B------:R-:W0:Y:S04]  /*08c0*/  SHFL.BFLY PT, R55, R38, 0x10, 0x1f ;  /* 0x0e001f0026377f89 */ /* 0x000e2800000e0000 */
[----:B------:R1:W2:Y:S01]  /*08d0*/  LDG.E R53, [R20.64] ;  /* 0x0000000414357981 */ /* 0x0002a2000c1e1900 */
[----:B------:R-:W-:-:S03]  /*08e0*/  IADD3 R5, R5, -0x1, RZ ;  /* 0xffffffff05057810 */ /* 0x000fc60007ffe0ff */
[----:B------:R-:W-:Y:S01]  /*08f0*/  BAR.SYNC.DEFER_BLOCKING 0x0 ;  /* 0x0000000000007b1d */ /* 0x000fe20000010000 */
[----:B------:R-:W-:Y:S01]  /*0900*/  ISETP.NE.AND P4, PT, R5, RZ, PT ;  /* 0x000000ff0500720c */ /* 0x000fe20003f85270 */
[----:B0-----:R-:W-:-:S05]  /*0910*/  FADD R55, R38, R55 ;  /* 0x0000003726377221 */ /* 0x001fca0000000000 */
[----:B------:R-:W0:Y:S02]  /*0920*/  SHFL.BFLY PT, R48, R55, 0x8, 0x1f ;  /* 0x0d001f0037307f89 */ /* 0x000e2400000e0000 */
[----:B0-----:R-:W-:-:S05]  /*0930*/  FADD R48, R55, R48 ;  /* 0x0000003037307221 */ /* 0x001fca0000000000 */
[----:B------:R-:W0:Y:S02]  /*0940*/  SHFL.BFLY PT, R57, R48, 0x4, 0x1f ;  /* 0x0c801f0030397f89 */ /* 0x000e2400000e0000 */
[----:B0-----:R-:W-:-:S05]  /*0950*/  FADD R57, R48, R57 ;  /* 0x0000003930397221 */ /* 0x001fca0000000000 */
[----:B------:R-:W0:Y:S02]  /*0960*/  SHFL.BFLY PT, R58, R57, 0x2, 0x1f ;  /* 0x0c401f00393a7f89 */ /* 0x000e2400000e0000 */
[----:B0-----:R-:W-:-:S05]  /*0970*/  FADD R58, R57, R58 ;  /* 0x0000003a393a7221 */ /* 0x001fca0000000000 */
[----:B------:R-:W0:Y:S02]  /*0980*/  SHFL.BFLY PT, R59, R58, 0x1, 0x1f ;  /* 0x0c201f003a3b7f89 */ /* 0x000e2400000e0000 */
[----:B0-----:R-:W-:-:S05]  /*0990*/  FADD R59, R58, R59 ;  /* 0x0000003b3a3b7221 */ /* 0x001fca0000000000 */
[----:B------:R-:W-:Y:S04]  /*09a0*/  @!P3 STS [R26], R59 ;  /* 0x0000003b1a00b388 */ /* 0x000fe80000000800 */
[----:B------:R-:W-:Y:S01]  /*09b0*/  BAR.SYNC.DEFER_BLOCKING 0x0 ;  /* 0x0000000000007b1d */ /* 0x000fe20000010000 */
[----:B------:R-:W-:-:S04]  /*09c0*/  IADD3 R32, P3, R32, 0x4, RZ ;  /* 0x0000000420207810 */ /* 0x000fc80007f7e0ff */
[----:B------:R-:W-:Y:S01]  /*09d0*/  IADD3.X R7, RZ, R7, RZ, P3, !PT ;  /* 0x00000007ff077210 */ /* 0x000fe20001ffe4ff */
[----:B------:R-:W1:Y:S04]  /*09e0*/  @!P2 LDS R2, [R3.X4] ;  /* 0x000000000302a984 */ /* 0x000e680000004800 */
[----:B-1----:R-:W0:Y:S02]  /*09f0*/  SHFL.BFLY PT, R21, R2, 0x4, 0x1f ;  /* 0x0c801f0002157f89 */ /* 0x002e2400000e0000 */
[----:B0-----:R-:W-:-:S05]  /*0a00*/  FADD R21, R2, R21 ;  /* 0x0000001502157221 */ /* 0x001fca0000000000 */
[----:B------:R-:W0:Y:S02]  /*0a10*/  SHFL.BFLY PT, R20, R21, 0x2, 0x1f ;  /* 0x0c401f0015147f89 */ /* 0x000e2400000e0000 */
[----:B0-----:R-:W-:Y:S01]  /*0a20*/  FADD R20, R21, R20 ;  /* 0x0000001415147221 */ /* 0x001fe20000000000 */
[----:B------:R-:W-:-:S04]  /*0a30*/  MOV R21, R39 ;  /* 0x0000002700157202 */ /* 0x000fc80000000f00 */
[----:B------:R-:W0:Y:S02]  /*0a40*/  SHFL.BFLY PT, R55, R20, 0x1, 0x1f ;  /* 0x0c201f0014377f89 */ /* 0x000e2400000e0000 */
[----:B0-----:R-:W-:Y:S01]  /*0a50*/  FADD R58, R20, R55 ;  /* 0x00000037143a7221 */ /* 0x001fe20000000000 */
[----:B------:R-:W-:Y:S02]  /*0a60*/  MOV R55, 0x2 ;  /* 0x0000000200377802 */ /* 0x000fe40000000f00 */
[----:B------:R-:W-:Y:S02]  /*0a70*/  MOV R20, R0 ;  /* 0x0000000000147202 */ /* 0x000fe40000000f00 */
[----:B------:R0:W-:Y:S01]  /*0a80*/  @P0 STS [R3.X4], R58 ;  /* 0x0000003a03000388 */ /* 0x0001e20000004800 */
[----:B------:R-:W-:-:S03]  /*0a90*/  IMAD.WIDE R36, R55, c[0x0][0x188], R36 ;  /* 0x0000620037247a25 */ /* 0x000fc600078e0224 */
[----:B------:R-:W-:Y:S01]  /*0aa0*/  BAR.SYNC.DEFER_BLOCKING 0x0 ;  /* 0x0000000000007b1d */ /* 0x000fe20000010000 */
[----:B------:R-:W-:Y:S01]  /*0ab0*/  IMAD.WIDE R38, R55, c[0x0][0x178], R20 ;  /* 0x00005e0037267a25 */ /* 0x000fe200078e0214 */
[----:B--2---:R-:W-:-:S03]  /*0ac0*/  FMUL R60, R53, R54 ;  /* 0x00000036353c7220 */ /* 0x004fc60000400000 */
[----:B------:R-:W-:Y:S01]  /*0ad0*/  IMAD.WIDE R34, R55, c[0x0][0x168], R34 ;  /* 0x00005a0037227a25 */ /* 0x000fe200078e0222 */
[C---:B------:R-:W-:Y:S01]  /*0ae0*/  FMUL R55, R53.reuse, R52 ;  /* 0x0000003435377220 */ /* 0x040fe20000400000 */
[----:B0-----:R-:W-:Y:S02]  /*0af0*/  FMUL R58, R6, R53 ;  /* 0x00000035063a7220 */ /* 0x001fe40000400000 */
[----:B------:R-:W-:Y:S01]  /*0b00*/  IMAD.MOV.U32 R0, RZ, RZ, R38 ;  /* 0x000000ffff007224 */ /* 0x000fe200078e0026 */
[C---:B------:R-:W-:Y:S01]  /*0b10*/  FMUL R38, R53.reuse, R43 ;  /* 0x0000002b35267220 */ /* 0x040fe20000400000 */
[----:B------:R-:W-:-:S04]  /*0b20*/  FMUL R57, R53, R58 ;  /* 0x0000003a35397220 */ /* 0x000fc80000400000 */
[----:B------:R-:W-:Y:S01]  /*0b30*/  F2FP.BF16.F32.PACK_AB R38, R55, R38 ;  /* 0x000000263726723e */ /* 0x000fe200000010ff */
[----:B------:R-:W-:-:S04]  /*0b40*/  FMUL R55, R53, R46 ;  /* 0x0000002e35377220 */ /* 0x000fc80000400000 */
[----:B------:R-:W-:Y:S01]  /*0b50*/  HFMA2.BF16_V2 R18, R18, R38, -RZ.H0_H0 ;  /* 0x0000002612127231 */ /* 0x000fe200003400ff */
[----:B------:R-:W-:Y:S01]  /*0b60*/  F2FP.BF16.F32.PACK_AB R60, R60, R55 ;  /* 0x000000373c3c723e */ /* 0x000fe200000010ff */
[----:B------:R-:W0:Y:S04]  /*0b70*/  LDS R48, [RZ] ;  /* 0x00000000ff307984 */ /* 0x000e280000000800 */
[----:B------:R-:W-:Y:S01]  /*0b80*/  HFMA2.BF16_V2 R38, R19, R60, -RZ.H0_H0 ;  /* 0x0000003c13267231 */ /* 0x000fe200003400ff */
[----:B0-----:R-:W-:-:S04]  /*0b90*/  FMUL R55, R57, R48 ;  /* 0x0000003039377220 */ /* 0x001fc80000400000 */
[-C--:B------:R-:W-:Y:S01]  /*0ba0*/  FMUL R48, R49, R55.reuse ;  /* 0x0000003731307220 */ /* 0x080fe20000400000 */
[-C--:B------:R-:W-:Y:S01]  /*0bb0*/  FMUL R58, R22, R55.reuse ;  /* 0x00000037163a7220 */ /* 0x080fe20000400000 */
[-C--:B------:R-:W-:Y:S01]  /*0bc0*/  FMUL R46, R46, R55.reuse ;  /* 0x000000372e2e7220 */ /* 0x080fe20000400000 */
[-C--:B------:R-:W-:Y:S01]  /*0bd0*/  FMUL R52, R52, R55.reuse ;  /* 0x0000003734347220 */ /* 0x080fe20000400000 */
[C---:B------:R-:W-:Y:S01]  /*0be0*/  FMUL R48, R53.reuse, R48 ;  /* 0x0000003035307220 */ /* 0x040fe20000400000 */
[C---:B------:R-:W-:Y:S01]  /*0bf0*/  FMUL R58, R53.reuse, R58 ;  /* 0x0000003a353a7220 */ /* 0x040fe20000400000 */
[C---:B------:R-:W-:Y:S01]  /*0c00*/  FMUL R46, R53.reuse, R46 ;  /* 0x0000002e352e7220 */ /* 0x040fe20000400000 */
[C---:B------:R-:W-:Y:S01]  /*0c10*/  FMUL R52, R53.reuse, R52 ;  /* 0x0000003435347220 */ /* 0x040fe20000400000 */
[----:B------:R-:W-:Y:S01]  /*0c20*/  FFMA R44, R53, R44, R48 ;  /* 0x0000002c352c7223 */ /* 0x000fe20000000030 */
[----:B------:R-:W-:Y:S01]  /*0c30*/  FMUL R48, R43, R55 ;  /* 0x000000372b307220 */ /* 0x000fe20000400000 */
[C---:B------:R-:W-:Y:S01]  /*0c40*/  FFMA R47, R53.reuse, R47, R58 ;  /* 0x0000002f352f7223 */ /* 0x040fe2000000003a */
[----:B------:R-:W-:Y:S01]  /*0c50*/  FMUL R58, R50, R55 ;  /* 0x00000037323a7220 */ /* 0x000fe20000400000 */
[C---:B------:R-:W-:Y:S01]  /*0c60*/  FMUL R49, R53.reuse, R49 ;  /* 0x0000003135317220 */ /* 0x040fe20000400000 */
[C---:B------:R-:W-:Y:S01]  /*0c70*/  FMUL R19, R53.reuse, R48 ;  /* 0x0000003035137220 */ /* 0x040fe20000400000 */
[C---:B------:R-:W-:Y:S01]  /*0c80*/  FMUL R22, R53.reuse, R22 ;  /* 0x0000001635167220 */ /* 0x040fe20000400000 */
[C---:B------:R-:W-:Y:S01]  /*0c90*/  FMUL R60, R53.reuse, R58 ;  /* 0x0000003a353c7220 */ /* 0x040fe20000400000 */
[----:B------:R-:W-:Y:S01]  /*0ca0*/  FMUL R58, R56, R55 ;  /* 0x00000037383a7220 */ /* 0x000fe20000400000 */
[C---:B------:R-:W-:Y:S01]  /*0cb0*/  FFMA R42, R53.reuse, R42, R19 ;  /* 0x0000002a352a7223 */ /* 0x040fe20000000013 */
[C---:B------:R-:W-:Y:S01]  /*0cc0*/  FFMA R19, R53.reuse, R23, R46 ;  /* 0x0000001735137223 */ /* 0x040fe2000000002e */
[C---:B------:R-:W-:Y:S01]  /*0cd0*/  FMUL R50, R53.reuse, R50 ;  /* 0x0000003235327220 */ /* 0x040fe20000400000 */
[C---:B------:R-:W-:Y:S01]  /*0ce0*/  FMUL R23, R53.reuse, R56 ;  /* 0x0000003835177220 */ /* 0x040fe20000400000 */
[----:B------:R-:W-:Y:S01]  /*0cf0*/  FMUL R54, R54, R55 ;  /* 0x0000003736367220 */ /* 0x000fe20000400000 */
[C---:B------:R-:W-:Y:S01]  /*0d00*/  FMUL R58, R53.reuse, R58 ;  /* 0x0000003a353a7220 */ /* 0x040fe20000400000 */
[C---:B------:R-:W-:Y:S01]  /*0d10*/  FFMA R41, R53.reuse, R41, R52 ;  /* 0x0000002935297223 */ /* 0x040fe20000000034 */
[----:B------:R-:W-:Y:S01]  /*0d20*/  F2FP.BF16.F32.PACK_AB R22, R22, R49 ;  /* 0x000000311616723e */ /* 0x000fe200000010ff */
[C---:B------:R-:W-:Y:S01]  /*0d30*/  FMUL R54, R53.reuse, R54 ;  /* 0x0000003635367220 */ /* 0x040fe20000400000 */
[----:B------:R-:W-:Y:S01]  /*0d40*/  FFMA R48, R53, R45, R58 ;  /* 0x0000002d35307223 */ /* 0x000fe2000000003a */
[----:B------:R-:W-:Y:S01]  /*0d50*/  F2FP.BF16.F32.PACK_AB R23, R23, R50 ;  /* 0x000000321717723e */ /* 0x000fe200000010ff */
[C---:B------:R-:W-:Y:S01]  /*0d60*/  FFMA R17, R53.reuse, R17, R60 ;  /* 0x0000001135117223 */ /* 0x040fe2000000003c */
[C---:B------:R-:W-:Y:S01]  /*0d70*/  PRMT R43, R18.reuse, 0x7610, R43 ;  /* 0x00007610122b7816 */ /* 0x040fe2000000002b */
[----:B------:R-:W-:Y:S01]  /*0d80*/  FFMA R54, R53, R51, R54 ;  /* 0x0000003335367223 */ /* 0x000fe20000000036 */
[----:B------:R-:W-:Y:S01]  /*0d90*/  PRMT R45, R18, 0x7632, R45 ;  /* 0x00007632122d7816 */ /* 0x000fe2000000002d */
[----:B------:R-:W-:Y:S01]  /*0da0*/  HFMA2.BF16_V2 R46, R16, R22, -RZ.H0_H0 ;  /* 0x00000016102e7231 */ /* 0x000fe200003400ff */
[----:B------:R-:W-:Y:S01]  /*0db0*/  F2FP.BF16.F32.PACK_AB R18, R41, R42 ;  /* 0x0000002a2912723e */ /* 0x000fe200000010ff */
[----:B------:R-:W-:Y:S01]  /*0dc0*/  HFMA2.BF16_V2 R23, R40, R23, -RZ.H0_H0 ;  /* 0x0000001728177231 */ /* 0x000fe200003400ff */
[----:B------:R-:W-:-:S02]  /*0dd0*/  SHF.L.U32 R41, R38, 0x10, RZ ;  /* 0x0000001026297819 */ /* 0x000fc400000006ff */
[----:B------:R-:W-:Y:S02]  /*0de0*/  SHF.L.U32 R22, R43, 0x10, RZ ;  /* 0x000000102b167819 */ /* 0x000fe400000006ff */
[----:B------:R-:W-:Y:S01]  /*0df0*/  F2FP.BF16.F32.PACK_AB R16, R47, R44 ;  /* 0x0000002c2f10723e */ /* 0x000fe200000010ff */
[----:B------:R-:W-:Y:S01]  /*0e00*/  FADD R12, R41, R12 ;  /* 0x0000000c290c7221 */ /* 0x000fe20000000000 */
[----:B------:R-:W-:Y:S01]  /*0e10*/  F2FP.BF16.F32.PACK_AB R17, R48, R17 ;  /* 0x000000113011723e */ /* 0x000fe200000010ff */
[----:B------:R-:W-:Y:S01]  /*0e20*/  FADD R33, R22, R33 ;  /* 0x0000002116217221 */ /* 0x000fe20000000000 */
[----:B------:R-:W-:Y:S02]  /*0e30*/  F2FP.BF16.F32.PACK_AB R19, R54, R19 ;  /* 0x000000133613723e */ /* 0x000fe400000010ff */
[----:B------:R-:W-:Y:S02]  /*0e40*/  PRMT R41, R38, 0x7632, R41 ;  /* 0x0000763226297816 */ /* 0x000fe40000000029 */
[----:B------:R-:W-:Y:S01]  /*0e50*/  SHF.L.U32 R42, R45, 0x10, RZ ;  /* 0x000000102d2a7819 */ /* 0x000fe200000006ff */
[----:B------:R0:W-:Y:S01]  /*0e60*/  @!P1 STG.E.128 [R20.64], R16 ;  /* 0x0000001014009986 */ /* 0x0001e2000c101d04 */
[----:B------:R-:W-:-:S02]  /*0e70*/  PRMT R40, R23, 0x7632, R40 ;  /* 0x0000763217287816 */ /* 0x000fc40000000028 */
[----:B------:R-:W-:Y:S01]  /*0e80*/  PRMT R38, R23, 0x7610, R38 ;  /* 0x0000761017267816 */ /* 0x000fe20000000026 */
[----:B------:R-:W-:Y:S01]  /*0e90*/  FADD R11, R42, R11 ;  /* 0x0000000b2a0b7221 */ /* 0x000fe20000000000 */
[C---:B------:R-:W-:Y:S01]  /*0ea0*/  PRMT R23, R46.reuse, 0x7632, R23 ;  /* 0x000076322e177816 */ /* 0x040fe20000000017 */
[----:B------:R-:W-:Y:S01]  /*0eb0*/  IMAD.U32 R42, R41, 0x10000, RZ ;  /* 0x00010000292a7824 */ /* 0x000fe200078e00ff */
[----:B------:R-:W-:Y:S02]  /*0ec0*/  PRMT R22, R46, 0x7610, R22 ;  /* 0x000076102e167816 */ /* 0x000fe40000000016 */
[----:B------:R-:W-:Y:S01]  /*0ed0*/  SHF.L.U32 R40, R40, 0x10, RZ ;  /* 0x0000001028287819 */ /* 0x000fe200000006ff */
[----:B------:R-:W-:-:S04]  /*0ee0*/  FADD R31, R42, R31 ;  /* 0x0000001f2a1f7221 */ /* 0x000fc80000000000 */
[----:B------:R-:W-:Y:S01]  /*0ef0*/  FADD R13, R40, R13 ;  /* 0x0000000d280d7221 */ /* 0x000fe20000000000 */
[----:B0-----:R-:W-:Y:S01]  /*0f00*/  SHF.L.U32 R19, R38, 0x10, RZ ;  /* 0x0000001026137819 */ /* 0x001fe200000006ff */
[----:B------:R-:W-:Y:S01]  /*0f10*/  IMAD.U32 R17, R22, 0x10000, RZ ;  /* 0x0001000016117824 */ /* 0x000fe200078e00ff */
[----:B------:R-:W-:-:S03]  /*0f20*/  SHF.L.U32 R16, R23, 0x10, RZ ;  /* 0x0000001017107819 */ /* 0x000fc600000006ff */
[----:B------:R-:W-:Y:S01]  /*0f30*/  FADD R10, R19, R10 ;  /* 0x0000000a130a7221 */ /* 0x000fe20000000000 */
[----:B------:R-:W-:Y:S01]  /*0f40*/  FADD R8, R17, R8 ;  /* 0x0000000811087221 */ /* 0x000fe20000000000 */
[----:B------:R-:W-:Y:S01]  /*0f50*/  FADD R9, R16, R9 ;  /* 0x0000000910097221 */ /* 0x000fe20000000000 */
[----:B------:R-:W-:Y:S05]  /*0f60*/  @P4 BRA `(.L_x_1) ;  /* 0xfffff5c000004947 */ /* 0x000fea000383ffff */
[----:B------:R-:W-:Y:S01]  /*0f70*/  MOV R16, R8 ;  /* 0x0000000800107202 */ /* 0x000fe20000000f00 */
[----:B------:R-:W-:Y:S01]  /*0f80*/  IMAD.MOV.U32 R18, RZ, RZ, R10 ;  /* 0x000000ffff127224 */ /* 0x000fe200078e000a */
[----:B------:R-:W-:Y:S01]  /*0f90*/  MOV R17, R9 ;  /* 0x0000000900117202 */ /* 0x000fe20000000f00 */
[----:B------:R-:W-:Y:S01]  /*0fa0*/  IMAD.MOV.U32 R30, RZ, RZ, R12 ;  /* 0x000000ffff1e7224 */ /* 0x000fe200078e000c */
[----:B------:R-:W-:Y:S02]  /*0fb0*/  MOV R19, R13 ;  /* 0x0000000d00137202 */ /* 0x000fe40000000f00 */
[----:B------:R-:W-:Y:S02]  /*0fc0*/  MOV R28, R33 ;  /* 0x00000021001c7202 */ /* 0x000fe40000000f00 */
[----:B------:R-:W-:-:S02]  /*0fd0*/  MOV R29, R11 ;  /* 0x0000000b001d7202 */ /* 0x000fc40000000f00 */
.L_x_0:
[----:B------:R-:W0:Y:S01]  /*0fe0*/  S2R R0, SR_TID.X ;  /* 0x0000000000007919 */ /* 0x000e220000002100 */
[----:B------:R-:W-:-:S03]  /*0ff0*/  MOV R3, 0x4 ;  /* 0x0000000400037802 */ /* 0x000fc60000000f00 */
[----:B------:R-:W-:Y:S01]  /*1000*/  BAR.SYNC.DEFER_BLOCKING 0x0 ;  /* 0x0000000000007b1d */ /* 0x000fe20000010000 */
[C---:B0-----:R-:W-:Y:S02]  /*1010*/  SHF.L.U32 R2, R0.reuse, 0x3, RZ ;  /* 0x0000000300027819 */ /* 0x041fe400000006ff */
[----:B------:R-:W-:Y:S02]  /*1020*/  SHF.L.U32 R5, R0, 0x2, RZ ;  /* 0x0000000200057819 */ /* 0x000fe400000006ff */
[----:B------:R-:W-:Y:S01]  /*1030*/  LOP3.LUT R6, R2, 0x7f8, RZ, 0xc0, !PT ;  /* 0x000007f802067812 */ /* 0x000fe200078ec0ff */
[----:B------:R-:W-:Y:S01]  /*1040*/  IMAD R2, R4, c[0x0][0x1a8], RZ ;  /* 0x00006a0004027a24 */ /* 0x000fe200078e02ff */
[----:B------:R-:W-:-:S03]  /*1050*/  LOP3.LUT R5, R5, 0x3fc, RZ, 0xc0, !PT ;  /* 0x000003fc05057812 */ /* 0x000fc600078ec0ff */
[----:B------:R-:W-:Y:S01]  /*1060*/  STS.128 [R6.X4], R16 ;  /* 0x0000001006007388 */ /* 0x000fe20000004c00 */
[C---:B------:R-:W-:Y:S01]  /*1070*/  LOP3.LUT R0, R5.reuse, 0x400, RZ, 0xfc, !PT ;  /* 0x0000040005007812 */ /* 0x040fe200078efcff */
[----:B------:R-:W-:Y:S01]  /*1080*/  IMAD.WIDE R2, R2, R3, c[0x0][0x1a0] ;  /* 0x0000680002027625 */ /* 0x000fe200078e0203 */
[C---:B------:R-:W-:Y:S01]  /*1090*/  ISETP.GE.AND P0, PT, R5.reuse, c[0x0][0x1b0], PT ;  /* 0x00006c0005007a0c */ /* 0x040fe20003f06270 */
[----:B------:R-:W-:Y:S04]  /*10a0*/  STS.128 [R6.X4+0x10], R28 ;  /* 0x0000101c06007388 */ /* 0x000fe80000004c00 */
[----:B------:R-:W-:Y:S01]  /*10b0*/  BAR.SYNC.DEFER_BLOCKING 0x0 ;  /* 0x0000000000007b1d */ /* 0x000fe20000010000 */
[----:B------:R-:W-:Y:S01]  /*10c0*/  ISETP.GE.AND P1, PT, R0, c[0x0][0x1b0], PT ;  /* 0x00006c0000007a0c */ /* 0x000fe20003f26270 */
[----:B------:R-:W-:-:S04]  /*10d0*/  IMAD.WIDE.U32 R2, R5, 0x4, R2 ;  /* 0x0000000405027825 */ /* 0x000fc800078e0002 */
[----:B------:R-:W0:Y:S04]  /*10e0*/  LDS.128 R8, [R5.X4] ;  /* 0x0000000005087984 */ /* 0x000e280000004c00 */
[----:B0-----:R0:W-:Y:S04]  /*10f0*/  @!P0 STG.E.128 [R2.64], R8 ;  /* 0x0000000802008986 */ /* 0x0011e8000c101d04 */
[----:B------:R-:W-:Y:S05]  /*1100*/  @P1 EXIT ;  /* 0x000000000000194d */ /* 0x000fea0003800000 */
[----:B------:R-:W1:Y:S04]  /*1110*/  LDS.128 R4, [R5.X4+0x1000] ;  /* 0x0010000005047984 */ /* 0x000e680000004c00 */
[----:B-1----:R-:W-:Y:S01]  /*1120*/  STG.E.128 [R2.64+0x1000], R4 ;  /* 0x0010000402007986 */ /* 0x002fe2000c101d04 */
[----:B------:R-:W-:Y:S05]  /*1130*/  EXIT ;  /* 0x000000000000794d */ /* 0x000fea0003800000 */
.L_x_2:
[----:B------:R-:W-:-:S00]  /*1140*/  BRA `(.L_x_2) ;  /* 0xfffffff000007947 */ /* 0x000fc0000383ffff */
[----:B------:R-:W-:-:S00]  /*1150*/  NOP ;  /* 0x0000000000007918 */ /* 0x000fc00000000000 */
        /* <DEDUP_REMOVED lines=10> */
.L_x_3:


//--------------------- .nv.shared._rms_norm_backward_kernel --------------------------
	.section	.nv.shared._rms_norm_backward_kernel,"aw",@nobits
	.sectionflags	@""
	.align	16
